//
// Generated by NVIDIA NVVM Compiler
//
// Compiler Build ID: CL-36424714
// Cuda compilation tools, release 13.0, V13.0.88
// Based on NVVM 20.0.0
//

.version 9.0
.target sm_100
.address_size 64

	// .globl	_Z18gaussianBlurKernelPfS_ii

.visible .entry _Z18gaussianBlurKernelPfS_ii(
	.param .u64 .ptr .align 1 _Z18gaussianBlurKernelPfS_ii_param_0,
	.param .u64 .ptr .align 1 _Z18gaussianBlurKernelPfS_ii_param_1,
	.param .u32 _Z18gaussianBlurKernelPfS_ii_param_2,
	.param .u32 _Z18gaussianBlurKernelPfS_ii_param_3
)
{
	.reg .pred 	%p<8>;
	.reg .b32 	%r<23>;
	.reg .b32 	%f<20>;
	.reg .b64 	%rd<25>;

	ld.param.u64 	%rd1, [_Z18gaussianBlurKernelPfS_ii_param_0];
	ld.param.u64 	%rd2, [_Z18gaussianBlurKernelPfS_ii_param_1];
	ld.param.u32 	%r4, [_Z18gaussianBlurKernelPfS_ii_param_2];
	ld.param.u32 	%r5, [_Z18gaussianBlurKernelPfS_ii_param_3];
	mov.u32 	%r7, %ctaid.x;
	mov.u32 	%r8, %ntid.x;
	mov.u32 	%r9, %tid.x;
	mad.lo.s32 	%r10, %r7, %r8, %r9;
	mov.u32 	%r11, %ctaid.y;
	mov.u32 	%r12, %ntid.y;
	mov.u32 	%r13, %tid.y;
	mad.lo.s32 	%r14, %r11, %r12, %r13;
	setp.lt.s32 	%p1, %r10, 1;
	add.s32 	%r15, %r4, -1;
	setp.ge.s32 	%p2, %r10, %r15;
	or.pred  	%p3, %p1, %p2;
	setp.eq.s32 	%p4, %r14, 0;
	or.pred  	%p5, %p4, %p3;
	add.s32 	%r16, %r5, -1;
	setp.ge.s32 	%p6, %r14, %r16;
	or.pred  	%p7, %p5, %p6;
	@%p7 bra 	$L__BB0_2;
	cvta.to.global.u64 	%rd3, %rd1;
	cvta.to.global.u64 	%rd4, %rd2;
	add.s32 	%r17, %r14, -1;
	mul.lo.s32 	%r18, %r4, %r17;
	cvt.s64.s32 	%rd5, %r18;
	cvt.u64.u32 	%rd6, %r10;
	add.s64 	%rd7, %rd5, %rd6;
	shl.b64 	%rd8, %rd7, 2;
	add.s64 	%rd9, %rd3, %rd8;
	ld.global.f32 	%f1, [%rd9+-4];
	add.f32 	%f2, %f1, 0f00000000;
	add.s32 	%r19, %r18, %r10;
	mul.wide.s32 	%rd10, %r19, 4;
	add.s64 	%rd11, %rd3, %rd10;
	ld.global.f32 	%f3, [%rd11];
	fma.rn.f32 	%f4, %f3, 0f40000000, %f2;
	ld.global.f32 	%f5, [%rd11+4];
	add.f32 	%f6, %f5, %f4;
	mul.lo.s32 	%r20, %r4, %r14;
	cvt.s64.s32 	%rd12, %r20;
	add.s64 	%rd13, %rd12, %rd6;
	shl.b64 	%rd14, %rd13, 2;
	add.s64 	%rd15, %rd3, %rd14;
	ld.global.f32 	%f7, [%rd15+-4];
	fma.rn.f32 	%f8, %f7, 0f40000000, %f6;
	add.s32 	%r21, %r19, %r4;
	mul.wide.s32 	%rd16, %r4, 4;
	add.s64 	%rd17, %rd11, %rd16;
	ld.global.f32 	%f9, [%rd17];
	fma.rn.f32 	%f10, %f9, 0f40800000, %f8;
	ld.global.f32 	%f11, [%rd17+4];
	fma.rn.f32 	%f12, %f11, 0f40000000, %f10;
	add.s32 	%r22, %r20, %r4;
	cvt.s64.s32 	%rd18, %r22;
	add.s64 	%rd19, %rd18, %rd6;
	shl.b64 	%rd20, %rd19, 2;
	add.s64 	%rd21, %rd3, %rd20;
	ld.global.f32 	%f13, [%rd21+-4];
	add.f32 	%f14, %f13, %f12;
	add.s64 	%rd22, %rd17, %rd16;
	ld.global.f32 	%f15, [%rd22];
	fma.rn.f32 	%f16, %f15, 0f40000000, %f14;
	ld.global.f32 	%f17, [%rd22+4];
	add.f32 	%f18, %f17, %f16;
	mul.f32 	%f19, %f18, 0f3D800000;
	mul.wide.s32 	%rd23, %r21, 4;
	add.s64 	%rd24, %rd4, %rd23;
	st.global.f32 	[%rd24], %f19;
$L__BB0_2:
	ret;

}


// ===== COMPILED SASS (sm_100) =====

	.target	sm_100

	.elftype	@"ET_EXEC"


//--------------------- .note.nv.tkinfo           --------------------------
	.section	.note.nv.tkinfo,"",@"SHT_NOTE"
	.sectionflags	@"SHF_NOTE_NV_TKINFO"
	.tkinfo
        /*0018*/ 	.word	0x00000002
        /*0030*/ 	.string	""
        /*0030*/ 	.string	"ptxas"
        /*0030*/ 	.string	"Cuda compilation tools, release 13.0, V13.0.88"
        /*0030*/ 	.string	"Build cuda_13.0.r13.0/compiler.36424714_0"
        /*0030*/ 	.string	"-arch sm_100 -m 64 "



//--------------------- .note.nv.cuinfo           --------------------------
	.section	.note.nv.cuinfo,"",@"SHT_NOTE"
	.sectionflags	@"SHF_NOTE_NV_CUINFO"
        /*0018*/ 	.short	0x0002
        /*001a*/ 	.short	0x0064
        /*001c*/ 	.short	0x0082
	.zero		2


//--------------------- .nv.info                  --------------------------
	.section	.nv.info,"",@"SHT_CUDA_INFO"
	.align	4


	//----- nvinfo : EIATTR_REGCOUNT
	.align		4
        /*0000*/ 	.byte	0x04, 0x2f
        /*0002*/ 	.short	(.L_1 - .L_0)
	.align		4
.L_0:
        /*0004*/ 	.word	index@(_Z18gaussianBlurKernelPfS_ii)
        /*0008*/ 	.word	0x0000001c


	//----- nvinfo : EIATTR_FRAME_SIZE
	.align		4
.L_1:
        /*000c*/ 	.byte	0x04, 0x11
        /*000e*/ 	.short	(.L_3 - .L_2)
	.align		4
.L_2:
        /*0010*/ 	.word	index@(_Z18gaussianBlurKernelPfS_ii)
        /*0014*/ 	.word	0x00000000


	//----- nvinfo : EIATTR_MIN_STACK_SIZE
	.align		4
.L_3:
        /*0018*/ 	.byte	0x04, 0x12
        /*001a*/ 	.short	(.L_5 - .L_4)
	.align		4
.L_4:
        /*001c*/ 	.word	index@(_Z18gaussianBlurKernelPfS_ii)
        /*0020*/ 	.word	0x00000000
.L_5:


//--------------------- .nv.compat                --------------------------
	.section	.nv.compat,"",@"SHT_CUDA_COMPAT_INFO"
	.align	4
        /*0000*/ 	.byte	0x02, 0x09, 0x00, 0x00, 0x02, 0x02, 0x01, 0x00, 0x02, 0x05, 0x05, 0x00, 0x03, 0x07, 0x01, 0x01
        /*0010*/ 	.byte	0x02, 0x03, 0x00, 0x00, 0x02, 0x06, 0x01, 0x00, 0x04, 0x0b, 0x08, 0x00, 0x09, 0x00, 0x00, 0x00
        /*0020*/ 	.byte	0x00, 0x00, 0x00, 0x00


//--------------------- .nv.info._Z18gaussianBlurKernelPfS_ii --------------------------
	.section	.nv.info._Z18gaussianBlurKernelPfS_ii,"",@"SHT_CUDA_INFO"
	.sectionflags	@""
	.align	4


	//----- nvinfo : EIATTR_CUDA_API_VERSION
	.align		4
        /*0000*/ 	.byte	0x04, 0x37
        /*0002*/ 	.short	(.L_7 - .L_6)
.L_6:
        /*0004*/ 	.word	0x00000082


	//----- nvinfo : EIATTR_KPARAM_INFO
	.align		4
.L_7:
        /*0008*/ 	.byte	0x04, 0x17
        /*000a*/ 	.short	(.L_9 - .L_8)
.L_8:
        /*000c*/ 	.word	0x00000000
        /*0010*/ 	.short	0x0003
        /*0012*/ 	.short	0x0014
        /*0014*/ 	.byte	0x00, 0xf0, 0x11, 0x00


	//----- nvinfo : EIATTR_KPARAM_INFO
	.align		4
.L_9:
        /*0018*/ 	.byte	0x04, 0x17
        /*001a*/ 	.short	(.L_11 - .L_10)
.L_10:
        /*001c*/ 	.word	0x00000000
        /*0020*/ 	.short	0x0002
        /*0022*/ 	.short	0x0010
        /*0024*/ 	.byte	0x00, 0xf0, 0x11, 0x00


	//----- nvinfo : EIATTR_KPARAM_INFO
	.align		4
.L_11:
        /*0028*/ 	.byte	0x04, 0x17
        /*002a*/ 	.short	(.L_13 - .L_12)
.L_12:
        /*002c*/ 	.word	0x00000000
        /*0030*/ 	.short	0x0001
        /*0032*/ 	.short	0x0008
        /*0034*/ 	.byte	0x00, 0xf5, 0x21, 0x00


	//----- nvinfo : EIATTR_KPARAM_INFO
	.align		4
.L_13:
        /*0038*/ 	.byte	0x04, 0x17
        /*003a*/ 	.short	(.L_15 - .L_14)
.L_14:
        /*003c*/ 	.word	0x00000000
        /*0040*/ 	.short	0x0000
        /*0042*/ 	.short	0x0000
        /*0044*/ 	.byte	0x00, 0xf5, 0x21, 0x00


	//----- nvinfo : EIATTR_SPARSE_MMA_MASK
	.align		4
.L_15:
        /*0048*/ 	.byte	0x03, 0x50
        /*004a*/ 	.short	0x0000


	//----- nvinfo : EIATTR_MAXREG_COUNT
	.align		4
        /*004c*/ 	.byte	0x03, 0x1b
        /*004e*/ 	.short	0x00ff


	//----- nvinfo : EIATTR_MERCURY_ISA_VERSION
	.align		4
        /*0050*/ 	.byte	0x03, 0x5f
        /*0052*/ 	.short	0x0101


	//----- nvinfo : EIATTR_VRC_CTA_INIT_COUNT
	.align		4
        /*0054*/ 	.byte	0x02, 0x4a
	.zero		1
	.zero		1


	//----- nvinfo : EIATTR_EXIT_INSTR_OFFSETS
	.align		4
        /*0058*/ 	.byte	0x04, 0x1c
        /*005a*/ 	.short	(.L_17 - .L_16)


	//   ....[0]....
.L_16:
        /*005c*/ 	.word	0x00000100


	//   ....[1]....
        /*0060*/ 	.word	0x000003f0


	//----- nvinfo : EIATTR_CBANK_PARAM_SIZE
	.align		4
.L_17:
        /*0064*/ 	.byte	0x03, 0x19
        /*0066*/ 	.short	0x0018


	//----- nvinfo : EIATTR_PARAM_CBANK
	.align		4
        /*0068*/ 	.byte	0x04, 0x0a
        /*006a*/ 	.short	(.L_19 - .L_18)
	.align		4
.L_18:
        /*006c*/ 	.word	index@(.nv.constant0._Z18gaussianBlurKernelPfS_ii)
        /*0070*/ 	.short	0x0380
        /*0072*/ 	.short	0x0018


	//----- nvinfo : EIATTR_SW_WAR
	.align		4
.L_19:
        /*0074*/ 	.byte	0x04, 0x36
        /*0076*/ 	.short	(.L_21 - .L_20)
.L_20:
        /*0078*/ 	.word	0x00000008
.L_21:


//--------------------- .nv.callgraph             --------------------------
	.section	.nv.callgraph,"",@"SHT_CUDA_CALLGRAPH"
	.align	4
	.sectionentsize	8
	.align		4
        /*0000*/ 	.word	0x00000000
	.align		4
        /*0004*/ 	.word	0xffffffff
	.align		4
        /*0008*/ 	.word	0x00000000
	.align		4
        /*000c*/ 	.word	0xfffffffe
	.align		4
        /*0010*/ 	.word	0x00000000
	.align		4
        /*0014*/ 	.word	0xfffffffd
	.align		4
        /*0018*/ 	.word	0x00000000
	.align		4
        /*001c*/ 	.word	0xfffffffc


//--------------------- .text._Z18gaussianBlurKernelPfS_ii --------------------------
	.section	.text._Z18gaussianBlurKernelPfS_ii,"ax",@progbits
	.align	128
        .global         _Z18gaussianBlurKernelPfS_ii
        .type           _Z18gaussianBlurKernelPfS_ii,@function
        .size           _Z18gaussianBlurKernelPfS_ii,(.L_x_1 - _Z18gaussianBlurKernelPfS_ii)
        .other          _Z18gaussianBlurKernelPfS_ii,@"STO_CUDA_ENTRY STV_DEFAULT"
_Z18gaussianBlurKernelPfS_ii:
.text._Z18gaussianBlurKernelPfS_ii:
[----:B------:R-:W-:Y:S01]  /*0000*/  LDC R1, c[0x0][0x37c] ;  /* 0x0000df00ff017b82 */ /* 0x000fe20000000800 */
[----:B------:R-:W0:Y:S07]  /*0010*/  S2R R5, SR_TID.X ;  /* 0x0000000000057919 */ /* 0x000e2e0000002100 */
[----:B------:R-:W0:Y:S01]  /*0020*/  S2UR UR4, SR_CTAID.X ;  /* 0x00000000000479c3 */ /* 0x000e220000002500 */
[----:B------:R-:W1:Y:S07]  /*0030*/  S2R R7, SR_TID.Y ;  /* 0x0000000000077919 */ /* 0x000e6e0000002200 */
[----:B------:R-:W0:Y:S08]  /*0040*/  LDC R0, c[0x0][0x360] ;  /* 0x0000d800ff007b82 */ /* 0x000e300000000800 */
[----:B------:R-:W2:Y:S08]  /*0050*/  LDC.64 R2, c[0x0][0x390] ;  /* 0x0000e400ff027b82 */ /* 0x000eb00000000a00 */
[----:B------:R-:W1:Y:S08]  /*0060*/  S2UR UR5, SR_CTAID.Y ;  /* 0x00000000000579c3 */ /* 0x000e700000002600 */
[----:B------:R-:W1:Y:S01]  /*0070*/  LDC R4, c[0x0][0x364] ;  /* 0x0000d900ff047b82 */ /* 0x000e620000000800 */
[----:B0-----:R-:W-:Y:S01]  /*0080*/  IMAD R0, R0, UR4, R5 ;  /* 0x0000000400007c24 */ /* 0x001fe2000f8e0205 */
[----:B--2---:R-:W-:-:S04]  /*0090*/  IADD3 R5, PT, PT, R2, -0x1, RZ ;  /* 0xffffffff02057810 */ /* 0x004fc80007ffe0ff */
[----:B------:R-:W-:-:S04]  /*00a0*/  ISETP.GE.AND P0, PT, R0, R5, PT ;  /* 0x000000050000720c */ /* 0x000fc80003f06270 */
[----:B------:R-:W-:Y:S01]  /*00b0*/  ISETP.LT.OR P0, PT, R0, 0x1, P0 ;  /* 0x000000010000780c */ /* 0x000fe20000701670 */
[----:B-1----:R-:W-:Y:S01]  /*00c0*/  IMAD R5, R4, UR5, R7 ;  /* 0x0000000504057c24 */ /* 0x002fe2000f8e0207 */
[----:B------:R-:W-:-:S04]  /*00d0*/  IADD3 R4, PT, PT, R3, -0x1, RZ ;  /* 0xffffffff03047810 */ /* 0x000fc80007ffe0ff */
[----:B------:R-:W-:-:S04]  /*00e0*/  ISETP.EQ.OR P0, PT, R5, RZ, P0 ;  /* 0x000000ff0500720c */ /* 0x000fc80000702670 */
[----:B------:R-:W-:-:S13]  /*00f0*/  ISETP.GE.OR P0, PT, R5, R4, P0 ;  /* 0x000000040500720c */ /* 0x000fda0000706670 */
[----:B------:R-:W-:Y:S05]  /*0100*/  @P0 EXIT ;  /* 0x000000000000094d */ /* 0x000fea0003800000 */
[----:B------:R-:W0:Y:S01]  /*0110*/  LDCU.64 UR6, c[0x0][0x380] ;  /* 0x00007000ff0677ac */ /* 0x000e220008000a00 */
[----:B------:R-:W1:Y:S01]  /*0120*/  LDC.64 R6, c[0x0][0x380] ;  /* 0x0000e000ff067b82 */ /* 0x000e620000000a00 */
[C---:B------:R-:W-:Y:S01]  /*0130*/  IADD3 R3, PT, PT, R5.reuse, -0x1, RZ ;  /* 0xffffffff05037810 */ /* 0x040fe20007ffe0ff */
[-C--:B------:R-:W-:Y:S01]  /*0140*/  IMAD R9, R5, R2.reuse, RZ ;  /* 0x0000000205097224 */ /* 0x080fe200078e02ff */
[----:B------:R-:W2:Y:S03]  /*0150*/  LDCU.64 UR4, c[0x0][0x358] ;  /* 0x00006b00ff0477ac */ /* 0x000ea60008000a00 */
[----:B------:R-:W-:Y:S01]  /*0160*/  IMAD R3, R3, R2, RZ ;  /* 0x0000000203037224 */ /* 0x000fe200078e02ff */
[----:B------:R-:W-:-:S04]  /*0170*/  IADD3 R5, P1, PT, R0, R9, RZ ;  /* 0x0000000900057210 */ /* 0x000fc80007f3e0ff */
[C---:B------:R-:W-:Y:S02]  /*0180*/  IADD3 R4, P0, PT, R0.reuse, R3, RZ ;  /* 0x0000000300047210 */ /* 0x040fe40007f1e0ff */
[----:B------:R-:W-:Y:S02]  /*0190*/  LEA.HI.X.SX32 R8, R9, RZ, 0x1, P1 ;  /* 0x000000ff09087211 */ /* 0x000fe400008f0eff */
[----:B------:R-:W-:Y:S01]  /*01a0*/  LEA.HI.X.SX32 R11, R3, RZ, 0x1, P0 ;  /* 0x000000ff030b7211 */ /* 0x000fe200000f0eff */
[----:B------:R-:W-:Y:S01]  /*01b0*/  IMAD.IADD R3, R0, 0x1, R3 ;  /* 0x0000000100037824 */ /* 0x000fe200078e0203 */
[----:B0-----:R-:W-:-:S04]  /*01c0*/  LEA R10, P0, R4, UR6, 0x2 ;  /* 0x00000006040a7c11 */ /* 0x001fc8000f8010ff */
[----:B------:R-:W-:Y:S02]  /*01d0*/  LEA.HI.X R11, R4, UR7, R11, 0x2, P0 ;  /* 0x00000007040b7c11 */ /* 0x000fe400080f140b */
[----:B------:R-:W-:Y:S01]  /*01e0*/  LEA R4, P0, R5, UR6, 0x2 ;  /* 0x0000000605047c11 */ /* 0x000fe2000f8010ff */
[----:B-1----:R-:W-:Y:S02]  /*01f0*/  IMAD.WIDE R6, R3, 0x4, R6 ;  /* 0x0000000403067825 */ /* 0x002fe400078e0206 */
[----:B--2---:R0:W2:Y:S01]  /*0200*/  LDG.E R14, desc[UR4][R10.64+-0x4] ;  /* 0xfffffc040a0e7981 */ /* 0x0040a2000c1e1900 */
[----:B------:R-:W-:Y:S02]  /*0210*/  IADD3 R13, PT, PT, R9, R2, RZ ;  /* 0x00000002090d7210 */ /* 0x000fe40007ffe0ff */
[----:B------:R-:W-:Y:S01]  /*0220*/  LEA.HI.X R5, R5, UR7, R8, 0x2, P0 ;  /* 0x0000000705057c11 */ /* 0x000fe200080f1408 */
[----:B------:R-:W3:Y:S01]  /*0230*/  LDG.E R15, desc[UR4][R6.64] ;  /* 0x00000004060f7981 */ /* 0x000ee2000c1e1900 */
[----:B------:R-:W-:-:S03]  /*0240*/  IADD3 R0, P0, PT, R0, R13, RZ ;  /* 0x0000000d00007210 */ /* 0x000fc60007f1e0ff */
[----:B------:R-:W4:Y:S01]  /*0250*/  LDG.E R17, desc[UR4][R6.64+0x4] ;  /* 0x0000040406117981 */ /* 0x000f22000c1e1900 */
[----:B------:R-:W-:Y:S01]  /*0260*/  IMAD.WIDE R8, R2, 0x4, R6 ;  /* 0x0000000402087825 */ /* 0x000fe200078e0206 */
[----:B------:R-:W-:Y:S02]  /*0270*/  LEA.HI.X.SX32 R13, R13, RZ, 0x1, P0 ;  /* 0x000000ff0d0d7211 */ /* 0x000fe400000f0eff */
[----:B------:R1:W5:Y:S01]  /*0280*/  LDG.E R19, desc[UR4][R4.64+-0x4] ;  /* 0xfffffc0404137981 */ /* 0x000362000c1e1900 */
[----:B------:R-:W-:-:S03]  /*0290*/  LEA R12, P0, R0, UR6, 0x2 ;  /* 0x00000006000c7c11 */ /* 0x000fc6000f8010ff */
[----:B------:R-:W5:Y:S01]  /*02a0*/  LDG.E R21, desc[UR4][R8.64] ;  /* 0x0000000408157981 */ /* 0x000f62000c1e1900 */
[----:B------:R-:W-:-:S03]  /*02b0*/  LEA.HI.X R13, R0, UR7, R13, 0x2, P0 ;  /* 0x00000007000d7c11 */ /* 0x000fc600080f140d */
[----:B------:R-:W5:Y:S01]  /*02c0*/  LDG.E R23, desc[UR4][R8.64+0x4] ;  /* 0x0000040408177981 */ /* 0x000f62000c1e1900 */
[----:B0-----:R-:W-:Y:S01]  /*02d0*/  IMAD.WIDE R10, R2, 0x4, R8 ;  /* 0x00000004020a7825 */ /* 0x001fe200078e0208 */
[----:B-1----:R-:W0:Y:S02]  /*02e0*/  LDC.64 R4, c[0x0][0x388] ;  /* 0x0000e200ff047b82 */ /* 0x002e240000000a00 */
[----:B------:R-:W5:Y:S04]  /*02f0*/  LDG.E R13, desc[UR4][R12.64+-0x4] ;  /* 0xfffffc040c0d7981 */ /* 0x000f68000c1e1900 */
[----:B------:R-:W5:Y:S04]  /*0300*/  LDG.E R25, desc[UR4][R10.64] ;  /* 0x000000040a197981 */ /* 0x000f68000c1e1900 */
[----:B------:R-:W5:Y:S01]  /*0310*/  LDG.E R7, desc[UR4][R10.64+0x4] ;  /* 0x000004040a077981 */ /* 0x000f62000c1e1900 */
[----:B------:R-:W-:-:S04]  /*0320*/  IMAD.IADD R3, R3, 0x1, R2 ;  /* 0x0000000103037824 */ /* 0x000fc800078e0202 */
[----:B0-----:R-:W-:-:S04]  /*0330*/  IMAD.WIDE R4, R3, 0x4, R4 ;  /* 0x0000000403047825 */ /* 0x001fc800078e0204 */
[----:B--2---:R-:W-:-:S04]  /*0340*/  FADD R14, RZ, R14 ;  /* 0x0000000eff0e7221 */ /* 0x004fc80000000000 */
[----:B---3--:R-:W-:-:S04]  /*0350*/  FFMA R14, R15, 2, R14 ;  /* 0x400000000f0e7823 */ /* 0x008fc8000000000e */
[----:B----4-:R-:W-:-:S04]  /*0360*/  FADD R14, R14, R17 ;  /* 0x000000110e0e7221 */ /* 0x010fc80000000000 */
[----:B-----5:R-:W-:-:S04]  /*0370*/  FFMA R14, R19, 2, R14 ;  /* 0x40000000130e7823 */ /* 0x020fc8000000000e */
[----:B------:R-:W-:-:S04]  /*0380*/  FFMA R14, R21, 4, R14 ;  /* 0x40800000150e7823 */ /* 0x000fc8000000000e */
[----:B------:R-:W-:-:S04]  /*0390*/  FFMA R14, R23, 2, R14 ;  /* 0x40000000170e7823 */ /* 0x000fc8000000000e */
[----:B------:R-:W-:-:S04]  /*03a0*/  FADD R14, R14, R13 ;  /* 0x0000000d0e0e7221 */ /* 0x000fc80000000000 */
[----:B------:R-:W-:-:S04]  /*03b0*/  FFMA R14, R25, 2, R14 ;  /* 0x40000000190e7823 */ /* 0x000fc8000000000e */
[----:B------:R-:W-:-:S04]  /*03c0*/  FADD R7, R14, R7 ;  /* 0x000000070e077221 */ /* 0x000fc80000000000 */
[----:B------:R-:W-:-:S05]  /*03d0*/  FMUL R7, R7, 0.0625 ;  /* 0x3d80000007077820 */ /* 0x000fca0000400000 */
[----:B------:R-:W-:Y:S01]  /*03e0*/  STG.E desc[UR4][R4.64], R7 ;  /* 0x0000000704007986 */ /* 0x000fe2000c101904 */
[----:B------:R-:W-:Y:S05]  /*03f0*/  EXIT ;  /* 0x000000000000794d */ /* 0x000fea0003800000 */
.L_x_0:
[----:B------:R-:W-:-:S00]  /*0400*/  BRA `(.L_x_0) ;  /* 0xfffffffc00fc7947 */ /* 0x000fc0000383ffff */
[----:B------:R-:W-:-:S00]  /*0410*/  NOP ;  /* 0x0000000000007918 */ /* 0x000fc00000000000 */
        /* <DEDUP_REMOVED lines=14> */
.L_x_1:


//--------------------- .nv.shared.reserved.0     --------------------------
	.section	.nv.shared.reserved.0,"aw",@nobits
	.weak		__nv_reservedSMEM_offset_0_alias
	.size		__nv_reservedSMEM_offset_0_alias, 0, 64
	.other		__nv_reservedSMEM_offset_0_alias,@"STO_CUDA_RESERVED_SHARED STV_DEFAULT"
__nv_reservedSMEM_offset_0_alias:
	.zero		0
	.zero		64


//--------------------- .nv.constant0._Z18gaussianBlurKernelPfS_ii --------------------------
	.section	.nv.constant0._Z18gaussianBlurKernelPfS_ii,"a",@progbits
	.sectionflags	@""
	.align	4
.nv.constant0._Z18gaussianBlurKernelPfS_ii:
	.zero		920


//--------------------- SYMBOLS --------------------------

	.type		.nv.reservedSmem.offset0,@object
	.size		.nv.reservedSmem.offset0,0x4
